//
// Generated by NVIDIA NVVM Compiler
//
// Compiler Build ID: CL-36424714
// Cuda compilation tools, release 13.0, V13.0.88
// Based on NVVM 20.0.0
//

.version 9.0
.target sm_100
.address_size 64

	// .globl	_Z12reduce_naivePKfPfi
.extern .shared .align 16 .b8 sdata[];

.visible .entry _Z12reduce_naivePKfPfi(
	.param .u64 .ptr .align 1 _Z12reduce_naivePKfPfi_param_0,
	.param .u64 .ptr .align 1 _Z12reduce_naivePKfPfi_param_1,
	.param .u32 _Z12reduce_naivePKfPfi_param_2
)
{
	.reg .pred 	%p<13>;
	.reg .b32 	%r<40>;
	.reg .b32 	%f<22>;
	.reg .b64 	%rd<7>;

	ld.param.u64 	%rd1, [_Z12reduce_naivePKfPfi_param_0];
	ld.param.u64 	%rd2, [_Z12reduce_naivePKfPfi_param_1];
	ld.param.u32 	%r21, [_Z12reduce_naivePKfPfi_param_2];
	mov.u32 	%r1, %tid.x;
	mov.u32 	%r2, %ntid.x;
	mov.u32 	%r22, %ctaid.x;
	mad.lo.s32 	%r3, %r2, %r22, %r1;
	setp.ge.u32 	%p1, %r3, %r21;
	mov.f32 	%f21, 0f00000000;
	@%p1 bra 	$L__BB0_2;
	cvta.to.global.u64 	%rd3, %rd1;
	mul.wide.u32 	%rd4, %r3, 4;
	add.s64 	%rd5, %rd3, %rd4;
	ld.global.f32 	%f21, [%rd5];
$L__BB0_2:
	shl.b32 	%r23, %r1, 2;
	mov.u32 	%r24, sdata;
	add.s32 	%r25, %r24, %r23;
	st.shared.f32 	[%r25], %f21;
	bar.sync 	0;
	setp.lt.u32 	%p2, %r2, 2;
	@%p2 bra 	$L__BB0_20;
	add.s32 	%r4, %r2, -1;
	add.s32 	%r27, %r2, -2;
	and.b32  	%r5, %r4, 3;
	setp.lt.u32 	%p3, %r27, 3;
	mov.b32 	%r37, 1;
	@%p3 bra 	$L__BB0_15;
	add.s32 	%r34, %r24, 16;
	and.b32  	%r31, %r4, -4;
	neg.s32 	%r36, %r31;
	mov.b32 	%r35, 0;
$L__BB0_5:
	setp.ne.s32 	%p4, %r1, 0;
	@%p4 bra 	$L__BB0_7;
	ld.shared.f32 	%f4, [%r34+-12];
	ld.shared.f32 	%f5, [sdata];
	add.f32 	%f6, %f4, %f5;
	st.shared.f32 	[sdata], %f6;
$L__BB0_7:
	setp.ne.s32 	%p5, %r1, 0;
	bar.sync 	0;
	@%p5 bra 	$L__BB0_9;
	ld.shared.f32 	%f7, [%r34+-8];
	ld.shared.f32 	%f8, [sdata];
	add.f32 	%f9, %f7, %f8;
	st.shared.f32 	[sdata], %f9;
$L__BB0_9:
	setp.ne.s32 	%p6, %r1, 0;
	bar.sync 	0;
	@%p6 bra 	$L__BB0_11;
	ld.shared.f32 	%f10, [%r34+-4];
	ld.shared.f32 	%f11, [sdata];
	add.f32 	%f12, %f10, %f11;
	st.shared.f32 	[sdata], %f12;
$L__BB0_11:
	setp.ne.s32 	%p7, %r1, 0;
	bar.sync 	0;
	@%p7 bra 	$L__BB0_13;
	ld.shared.f32 	%f13, [%r34];
	ld.shared.f32 	%f14, [sdata];
	add.f32 	%f15, %f13, %f14;
	st.shared.f32 	[sdata], %f15;
$L__BB0_13:
	bar.sync 	0;
	add.s32 	%r36, %r36, 4;
	add.s32 	%r35, %r35, 4;
	add.s32 	%r34, %r34, 16;
	setp.ne.s32 	%p8, %r36, 0;
	@%p8 bra 	$L__BB0_5;
	add.s32 	%r37, %r35, 1;
$L__BB0_15:
	setp.eq.s32 	%p9, %r5, 0;
	@%p9 bra 	$L__BB0_20;
	shl.b32 	%r32, %r37, 2;
	add.s32 	%r39, %r24, %r32;
	neg.s32 	%r38, %r5;
$L__BB0_17:
	.pragma "nounroll";
	setp.ne.s32 	%p10, %r1, 0;
	@%p10 bra 	$L__BB0_19;
	ld.shared.f32 	%f16, [%r39];
	ld.shared.f32 	%f17, [sdata];
	add.f32 	%f18, %f16, %f17;
	st.shared.f32 	[sdata], %f18;
$L__BB0_19:
	bar.sync 	0;
	add.s32 	%r39, %r39, 4;
	add.s32 	%r38, %r38, 1;
	setp.ne.s32 	%p11, %r38, 0;
	@%p11 bra 	$L__BB0_17;
$L__BB0_20:
	setp.ne.s32 	%p12, %r1, 0;
	@%p12 bra 	$L__BB0_22;
	ld.shared.f32 	%f19, [sdata];
	cvta.to.global.u64 	%rd6, %rd2;
	atom.global.add.f32 	%f20, [%rd6], %f19;
$L__BB0_22:
	ret;

}


// ===== COMPILED SASS (sm_100) =====

	.target	sm_100

	.elftype	@"ET_EXEC"


//--------------------- .note.nv.tkinfo           --------------------------
	.section	.note.nv.tkinfo,"",@"SHT_NOTE"
	.sectionflags	@"SHF_NOTE_NV_TKINFO"
	.tkinfo
        /*0018*/ 	.word	0x00000002
        /*0030*/ 	.string	""
        /*0030*/ 	.string	"ptxas"
        /*0030*/ 	.string	"Cuda compilation tools, release 13.0, V13.0.88"
        /*0030*/ 	.string	"Build cuda_13.0.r13.0/compiler.36424714_0"
        /*0030*/ 	.string	"-arch sm_100 -m 64 "



//--------------------- .note.nv.cuinfo           --------------------------
	.section	.note.nv.cuinfo,"",@"SHT_NOTE"
	.sectionflags	@"SHF_NOTE_NV_CUINFO"
        /*0018*/ 	.short	0x0002
        /*001a*/ 	.short	0x0064
        /*001c*/ 	.short	0x0082
	.zero		2


//--------------------- .nv.info                  --------------------------
	.section	.nv.info,"",@"SHT_CUDA_INFO"
	.align	4


	//----- nvinfo : EIATTR_REGCOUNT
	.align		4
        /*0000*/ 	.byte	0x04, 0x2f
        /*0002*/ 	.short	(.L_1 - .L_0)
	.align		4
.L_0:
        /*0004*/ 	.word	index@(_Z12reduce_naivePKfPfi)
        /*0008*/ 	.word	0x0000000b


	//----- nvinfo : EIATTR_FRAME_SIZE
	.align		4
.L_1:
        /*000c*/ 	.byte	0x04, 0x11
        /*000e*/ 	.short	(.L_3 - .L_2)
	.align		4
.L_2:
        /*0010*/ 	.word	index@(_Z12reduce_naivePKfPfi)
        /*0014*/ 	.word	0x00000000


	//----- nvinfo : EIATTR_MIN_STACK_SIZE
	.align		4
.L_3:
        /*0018*/ 	.byte	0x04, 0x12
        /*001a*/ 	.short	(.L_5 - .L_4)
	.align		4
.L_4:
        /*001c*/ 	.word	index@(_Z12reduce_naivePKfPfi)
        /*0020*/ 	.word	0x00000000
.L_5:


//--------------------- .nv.compat                --------------------------
	.section	.nv.compat,"",@"SHT_CUDA_COMPAT_INFO"
	.align	4
        /*0000*/ 	.byte	0x02, 0x09, 0x00, 0x00, 0x02, 0x02, 0x01, 0x00, 0x02, 0x05, 0x05, 0x00, 0x03, 0x07, 0x01, 0x01
        /*0010*/ 	.byte	0x02, 0x03, 0x00, 0x00, 0x02, 0x06, 0x01, 0x00, 0x04, 0x0b, 0x08, 0x00, 0x09, 0x00, 0x00, 0x00
        /*0020*/ 	.byte	0x00, 0x00, 0x00, 0x00


//--------------------- .nv.info._Z12reduce_naivePKfPfi --------------------------
	.section	.nv.info._Z12reduce_naivePKfPfi,"",@"SHT_CUDA_INFO"
	.sectionflags	@""
	.align	4


	//----- nvinfo : EIATTR_CUDA_API_VERSION
	.align		4
        /*0000*/ 	.byte	0x04, 0x37
        /*0002*/ 	.short	(.L_7 - .L_6)
.L_6:
        /*0004*/ 	.word	0x00000082


	//----- nvinfo : EIATTR_KPARAM_INFO
	.align		4
.L_7:
        /*0008*/ 	.byte	0x04, 0x17
        /*000a*/ 	.short	(.L_9 - .L_8)
.L_8:
        /*000c*/ 	.word	0x00000000
        /*0010*/ 	.short	0x0002
        /*0012*/ 	.short	0x0010
        /*0014*/ 	.byte	0x00, 0xf0, 0x11, 0x00


	//----- nvinfo : EIATTR_KPARAM_INFO
	.align		4
.L_9:
        /*0018*/ 	.byte	0x04, 0x17
        /*001a*/ 	.short	(.L_11 - .L_10)
.L_10:
        /*001c*/ 	.word	0x00000000
        /*0020*/ 	.short	0x0001
        /*0022*/ 	.short	0x0008
        /*0024*/ 	.byte	0x00, 0xf5, 0x21, 0x00


	//----- nvinfo : EIATTR_KPARAM_INFO
	.align		4
.L_11:
        /*0028*/ 	.byte	0x04, 0x17
        /*002a*/ 	.short	(.L_13 - .L_12)
.L_12:
        /*002c*/ 	.word	0x00000000
        /*0030*/ 	.short	0x0000
        /*0032*/ 	.short	0x0000
        /*0034*/ 	.byte	0x00, 0xf5, 0x21, 0x00


	//----- nvinfo : EIATTR_SPARSE_MMA_MASK
	.align		4
.L_13:
        /*0038*/ 	.byte	0x03, 0x50
        /*003a*/ 	.short	0x0000


	//----- nvinfo : EIATTR_MAXREG_COUNT
	.align		4
        /*003c*/ 	.byte	0x03, 0x1b
        /*003e*/ 	.short	0x00ff


	//----- nvinfo : EIATTR_NUM_BARRIERS
	.align		4
        /*0040*/ 	.byte	0x02, 0x4c
        /*0042*/ 	.byte	0x01
	.zero		1


	//----- nvinfo : EIATTR_MERCURY_ISA_VERSION
	.align		4
        /*0044*/ 	.byte	0x03, 0x5f
        /*0046*/ 	.short	0x0101


	//----- nvinfo : EIATTR_VRC_CTA_INIT_COUNT
	.align		4
        /*0048*/ 	.byte	0x02, 0x4a
	.zero		1
	.zero		1


	//----- nvinfo : EIATTR_EXIT_INSTR_OFFSETS
	.align		4
        /*004c*/ 	.byte	0x04, 0x1c
        /*004e*/ 	.short	(.L_15 - .L_14)


	//   ....[0]....
.L_14:
        /*0050*/ 	.word	0x00000590


	//   ....[1]....
        /*0054*/ 	.word	0x00000600


	//----- nvinfo : EIATTR_CBANK_PARAM_SIZE
	.align		4
.L_15:
        /*0058*/ 	.byte	0x03, 0x19
        /*005a*/ 	.short	0x0014


	//----- nvinfo : EIATTR_PARAM_CBANK
	.align		4
        /*005c*/ 	.byte	0x04, 0x0a
        /*005e*/ 	.short	(.L_17 - .L_16)
	.align		4
.L_16:
        /*0060*/ 	.word	index@(.nv.constant0._Z12reduce_naivePKfPfi)
        /*0064*/ 	.short	0x0380
        /*0066*/ 	.short	0x0014


	//----- nvinfo : EIATTR_SW_WAR
	.align		4
.L_17:
        /*0068*/ 	.byte	0x04, 0x36
        /*006a*/ 	.short	(.L_19 - .L_18)
.L_18:
        /*006c*/ 	.word	0x00000008
.L_19:


//--------------------- .nv.callgraph             --------------------------
	.section	.nv.callgraph,"",@"SHT_CUDA_CALLGRAPH"
	.align	4
	.sectionentsize	8
	.align		4
        /*0000*/ 	.word	0x00000000
	.align		4
        /*0004*/ 	.word	0xffffffff
	.align		4
        /*0008*/ 	.word	0x00000000
	.align		4
        /*000c*/ 	.word	0xfffffffe
	.align		4
        /*0010*/ 	.word	0x00000000
	.align		4
        /*0014*/ 	.word	0xfffffffd
	.align		4
        /*0018*/ 	.word	0x00000000
	.align		4
        /*001c*/ 	.word	0xfffffffc


//--------------------- .text._Z12reduce_naivePKfPfi --------------------------
	.section	.text._Z12reduce_naivePKfPfi,"ax",@progbits
	.align	128
        .global         _Z12reduce_naivePKfPfi
        .type           _Z12reduce_naivePKfPfi,@function
        .size           _Z12reduce_naivePKfPfi,(.L_x_5 - _Z12reduce_naivePKfPfi)
        .other          _Z12reduce_naivePKfPfi,@"STO_CUDA_ENTRY STV_DEFAULT"
_Z12reduce_naivePKfPfi:
.text._Z12reduce_naivePKfPfi:
[----:B------:R-:W-:Y:S01]  /*0000*/  LDC R1, c[0x0][0x37c] ;  /* 0x0000df00ff017b82 */ /* 0x000fe20000000800 */
[----:B------:R-:W0:Y:S01]  /*0010*/  S2R R0, SR_TID.X ;  /* 0x0000000000007919 */ /* 0x000e220000002100 */
[----:B------:R-:W0:Y:S01]  /*0020*/  LDCU UR6, c[0x0][0x360] ;  /* 0x00006c00ff0677ac */ /* 0x000e220008000800 */
[----:B------:R-:W-:Y:S01]  /*0030*/  IMAD.MOV.U32 R4, RZ, RZ, RZ ;  /* 0x000000ffff047224 */ /* 0x000fe200078e00ff */
[----:B------:R-:W0:Y:S01]  /*0040*/  S2R R5, SR_CTAID.X ;  /* 0x0000000000057919 */ /* 0x000e220000002500 */
[----:B------:R-:W1:Y:S01]  /*0050*/  LDCU UR4, c[0x0][0x390] ;  /* 0x00007200ff0477ac */ /* 0x000e620008000800 */
[----:B------:R-:W2:Y:S01]  /*0060*/  LDCU.64 UR8, c[0x0][0x358] ;  /* 0x00006b00ff0877ac */ /* 0x000ea20008000a00 */
[----:B0-----:R-:W-:-:S05]  /*0070*/  IMAD R5, R5, UR6, R0 ;  /* 0x0000000605057c24 */ /* 0x001fca000f8e0200 */
[----:B-1----:R-:W-:-:S13]  /*0080*/  ISETP.GE.U32.AND P0, PT, R5, UR4, PT ;  /* 0x0000000405007c0c */ /* 0x002fda000bf06070 */
[----:B------:R-:W0:Y:S02]  /*0090*/  @!P0 LDC.64 R2, c[0x0][0x380] ;  /* 0x0000e000ff028b82 */ /* 0x000e240000000a00 */
[----:B0-----:R-:W-:-:S05]  /*00a0*/  @!P0 IMAD.WIDE.U32 R2, R5, 0x4, R2 ;  /* 0x0000000405028825 */ /* 0x001fca00078e0002 */
[----:B--2---:R-:W2:Y:S01]  /*00b0*/  @!P0 LDG.E R4, desc[UR8][R2.64] ;  /* 0x0000000802048981 */ /* 0x004ea2000c1e1900 */
[----:B------:R-:W0:Y:S01]  /*00c0*/  S2UR UR5, SR_CgaCtaId ;  /* 0x00000000000579c3 */ /* 0x000e220000008800 */
[----:B------:R-:W-:Y:S01]  /*00d0*/  UMOV UR4, 0x400 ;  /* 0x0000040000047882 */ /* 0x000fe20000000000 */
[----:B------:R-:W-:Y:S02]  /*00e0*/  UISETP.GE.U32.AND UP0, UPT, UR6, 0x2, UPT ;  /* 0x000000020600788c */ /* 0x000fe4000bf06070 */
[----:B0-----:R-:W-:-:S06]  /*00f0*/  ULEA UR4, UR5, UR4, 0x18 ;  /* 0x0000000405047291 */ /* 0x001fcc000f8ec0ff */
[----:B------:R-:W-:-:S04]  /*0100*/  IMAD.U32 R5, RZ, RZ, UR4 ;  /* 0x00000004ff057e24 */ /* 0x000fc8000f8e00ff */
[----:B------:R-:W-:-:S05]  /*0110*/  IMAD R7, R0, 0x4, R5 ;  /* 0x0000000400077824 */ /* 0x000fca00078e0205 */
[----:B--2---:R0:W-:Y:S01]  /*0120*/  STS [R7], R4 ;  /* 0x0000000407007388 */ /* 0x0041e20000000800 */
[----:B------:R-:W-:Y:S06]  /*0130*/  BAR.SYNC.DEFER_BLOCKING 0x0 ;  /* 0x0000000000007b1d */ /* 0x000fec0000010000 */
[----:B------:R-:W-:Y:S05]  /*0140*/  BRA.U !UP0, `(.L_x_0) ;  /* 0x00000005080c7547 */ /* 0x000fea000b800000 */
[----:B------:R-:W-:Y:S01]  /*0150*/  UIADD3 UR5, UPT, UPT, UR6, -0x2, URZ ;  /* 0xfffffffe06057890 */ /* 0x000fe2000fffe0ff */
[----:B------:R-:W-:Y:S01]  /*0160*/  IMAD.MOV.U32 R2, RZ, RZ, 0x1 ;  /* 0x00000001ff027424 */ /* 0x000fe200078e00ff */
[----:B------:R-:W-:Y:S02]  /*0170*/  UIADD3 UR4, UPT, UPT, UR6, -0x1, URZ ;  /* 0xffffffff06047890 */ /* 0x000fe4000fffe0ff */
[----:B------:R-:W-:Y:S02]  /*0180*/  UISETP.GE.U32.AND UP0, UPT, UR5, 0x3, UPT ;  /* 0x000000030500788c */ /* 0x000fe4000bf06070 */
[----:B------:R-:W-:-:S07]  /*0190*/  ULOP3.LUT UR6, UR4, 0x3, URZ, 0xc0, !UPT ;  /* 0x0000000304067892 */ /* 0x000fce000f8ec0ff */
[----:B------:R-:W-:Y:S05]  /*01a0*/  BRA.U !UP0, `(.L_x_1) ;  /* 0x0000000108b07547 */ /* 0x000fea000b800000 */
[----:B------:R-:W-:Y:S01]  /*01b0*/  HFMA2 R3, -RZ, RZ, 0, 0 ;  /* 0x00000000ff037431 */ /* 0x000fe200000001ff */
[----:B------:R-:W-:Y:S01]  /*01c0*/  ULOP3.LUT UR4, UR4, 0xfffffffc, URZ, 0xc0, !UPT ;  /* 0xfffffffc04047892 */ /* 0x000fe2000f8ec0ff */
[C---:B------:R-:W-:Y:S01]  /*01d0*/  ISETP.NE.AND P0, PT, R0.reuse, RZ, PT ;  /* 0x000000ff0000720c */ /* 0x040fe20003f05270 */
[----:B------:R-:W-:Y:S01]  /*01e0*/  VIADD R2, R5, 0x10 ;  /* 0x0000001005027836 */ /* 0x000fe20000000000 */
[----:B------:R-:W-:Y:S01]  /*01f0*/  ISETP.NE.AND P1, PT, R0, RZ, PT ;  /* 0x000000ff0000720c */ /* 0x000fe20003f25270 */
[----:B------:R-:W-:-:S12]  /*0200*/  UIADD3 UR4, UPT, UPT, -UR4, URZ, URZ ;  /* 0x000000ff04047290 */ /* 0x000fd8000fffe1ff */
.L_x_2:
[----:B0-----:R-:W0:Y:S01]  /*0210*/  @!P0 S2R R7, SR_CgaCtaId ;  /* 0x0000000000078919 */ /* 0x001e220000008800 */
[----:B------:R-:W-:Y:S01]  /*0220*/  @!P0 MOV R4, 0x400 ;  /* 0x0000040000048802 */ /* 0x000fe20000000f00 */
[----:B------:R-:W-:Y:S01]  /*0230*/  UIADD3 UR4, UPT, UPT, UR4, 0x4, URZ ;  /* 0x0000000404047890 */ /* 0x000fe2000fffe0ff */
[----:B------:R-:W-:-:S03]  /*0240*/  VIADD R3, R3, 0x4 ;  /* 0x0000000403037836 */ /* 0x000fc60000000000 */
[----:B------:R-:W-:Y:S01]  /*0250*/  UISETP.NE.AND UP0, UPT, UR4, URZ, UPT ;  /* 0x000000ff0400728c */ /* 0x000fe2000bf05270 */
[----:B01----:R-:W-:Y:S02]  /*0260*/  @!P0 LEA R5, R7, R4, 0x18 ;  /* 0x0000000407058211 */ /* 0x003fe400078ec0ff */
[----:B------:R-:W-:Y:S04]  /*0270*/  @!P0 LDS R4, [R2+-0xc] ;  /* 0xfffff40002048984 */ /* 0x000fe80000000800 */
[----:B------:R-:W0:Y:S02]  /*0280*/  @!P0 LDS R7, [R5] ;  /* 0x0000000005078984 */ /* 0x000e240000000800 */
[----:B0-----:R-:W-:-:S05]  /*0290*/  @!P0 FADD R4, R4, R7 ;  /* 0x0000000704048221 */ /* 0x001fca0000000000 */
[----:B------:R0:W-:Y:S01]  /*02a0*/  @!P0 STS [R5], R4 ;  /* 0x0000000405008388 */ /* 0x0001e20000000800 */
[----:B------:R-:W-:Y:S01]  /*02b0*/  BAR.SYNC.DEFER_BLOCKING 0x0 ;  /* 0x0000000000007b1d */ /* 0x000fe20000010000 */
[----:B------:R-:W-:-:S13]  /*02c0*/  PLOP3.LUT P0, PT, P1, PT, PT, 0x80, 0x8 ;  /* 0x000000000008781c */ /* 0x000fda0000f0f070 */
[----:B------:R-:W0:Y:S01]  /*02d0*/  @!P0 S2R R7, SR_CgaCtaId ;  /* 0x0000000000078919 */ /* 0x000e220000008800 */
[----:B------:R-:W-:Y:S01]  /*02e0*/  @!P0 MOV R6, 0x400 ;  /* 0x0000040000068802 */ /* 0x000fe20000000f00 */
[----:B------:R-:W1:Y:S03]  /*02f0*/  @!P0 S2R R8, SR_CgaCtaId ;  /* 0x0000000000088919 */ /* 0x000e660000008800 */
[----:B0-----:R-:W-:Y:S02]  /*0300*/  @!P0 LEA R5, R7, R6, 0x18 ;  /* 0x0000000607058211 */ /* 0x001fe400078ec0ff */
[----:B------:R-:W-:Y:S04]  /*0310*/  @!P0 LDS R6, [R2+-0x8] ;  /* 0xfffff80002068984 */ /* 0x000fe80000000800 */
[----:B------:R-:W0:Y:S02]  /*0320*/  @!P0 LDS R7, [R5] ;  /* 0x0000000005078984 */ /* 0x000e240000000800 */
[----:B0-----:R-:W-:Y:S01]  /*0330*/  @!P0 FADD R6, R6, R7 ;  /* 0x0000000706068221 */ /* 0x001fe20000000000 */
[----:B------:R-:W-:-:S04]  /*0340*/  @!P0 MOV R7, 0x400 ;  /* 0x0000040000078802 */ /* 0x000fc80000000f00 */
[----:B------:R1:W-:Y:S01]  /*0350*/  @!P0 STS [R5], R6 ;  /* 0x0000000605008388 */ /* 0x0003e20000000800 */
[----:B------:R-:W-:Y:S01]  /*0360*/  BAR.SYNC.DEFER_BLOCKING 0x0 ;  /* 0x0000000000007b1d */ /* 0x000fe20000010000 */
[----:B-1----:R-:W-:-:S05]  /*0370*/  @!P0 LEA R5, R8, R7, 0x18 ;  /* 0x0000000708058211 */ /* 0x002fca00078ec0ff */
[----:B------:R-:W-:Y:S04]  /*0380*/  @!P0 LDS R4, [R2+-0x4] ;  /* 0xfffffc0002048984 */ /* 0x000fe80000000800 */
[----:B------:R-:W0:Y:S02]  /*0390*/  @!P0 LDS R7, [R5] ;  /* 0x0000000005078984 */ /* 0x000e240000000800 */
[----:B0-----:R-:W-:Y:S01]  /*03a0*/  @!P0 FADD R4, R4, R7 ;  /* 0x0000000704048221 */ /* 0x001fe20000000000 */
[----:B------:R-:W-:-:S04]  /*03b0*/  @!P0 MOV R7, 0x400 ;  /* 0x0000040000078802 */ /* 0x000fc80000000f00 */
[----:B------:R0:W-:Y:S01]  /*03c0*/  @!P0 STS [R5], R4 ;  /* 0x0000000405008388 */ /* 0x0001e20000000800 */
[----:B------:R-:W-:Y:S01]  /*03d0*/  BAR.SYNC.DEFER_BLOCKING 0x0 ;  /* 0x0000000000007b1d */ /* 0x000fe20000010000 */
[----:B0-----:R-:W-:-:S05]  /*03e0*/  @!P0 LEA R5, R8, R7, 0x18 ;  /* 0x0000000708058211 */ /* 0x001fca00078ec0ff */
[----:B------:R0:W-:Y:S04]  /*03f0*/  @!P0 LDS R6, [R2] ;  /* 0x0000000002068984 */ /* 0x0001e80000000800 */
[----:B------:R-:W1:Y:S01]  /*0400*/  @!P0 LDS R7, [R5] ;  /* 0x0000000005078984 */ /* 0x000e620000000800 */
[----:B0-----:R-:W-:Y:S02]  /*0410*/  VIADD R2, R2, 0x10 ;  /* 0x0000001002027836 */ /* 0x001fe40000000000 */
[----:B-1----:R-:W-:-:S05]  /*0420*/  @!P0 FADD R6, R6, R7 ;  /* 0x0000000706068221 */ /* 0x002fca0000000000 */
[----:B------:R1:W-:Y:S01]  /*0430*/  @!P0 STS [R5], R6 ;  /* 0x0000000605008388 */ /* 0x0003e20000000800 */
[----:B------:R-:W-:Y:S06]  /*0440*/  BAR.SYNC.DEFER_BLOCKING 0x0 ;  /* 0x0000000000007b1d */ /* 0x000fec0000010000 */
[----:B------:R-:W-:Y:S05]  /*0450*/  BRA.U UP0, `(.L_x_2) ;  /* 0xfffffffd006c7547 */ /* 0x000fea000b83ffff */
[----:B------:R-:W-:-:S07]  /*0460*/  VIADD R2, R3, 0x1 ;  /* 0x0000000103027836 */ /* 0x000fce0000000000 */
.L_x_1:
[----:B------:R-:W-:-:S09]  /*0470*/  UISETP.NE.AND UP0, UPT, UR6, URZ, UPT ;  /* 0x000000ff0600728c */ /* 0x000fd2000bf05270 */
[----:B------:R-:W-:Y:S05]  /*0480*/  BRA.U !UP0, `(.L_x_0) ;  /* 0x00000001083c7547 */ /* 0x000fea000b800000 */
[----:B------:R-:W-:Y:S01]  /*0490*/  ISETP.NE.AND P0, PT, R0, RZ, PT ;  /* 0x000000ff0000720c */ /* 0x000fe20003f05270 */
[----:B------:R-:W-:Y:S01]  /*04a0*/  UIADD3 UR6, UPT, UPT, -UR6, URZ, URZ ;  /* 0x000000ff06067290 */ /* 0x000fe2000fffe1ff */
[----:B------:R-:W-:-:S11]  /*04b0*/  LEA R2, R2, R5, 0x2 ;  /* 0x0000000502027211 */ /* 0x000fd600078e10ff */
[----:B0-----:R-:W1:Y:S01]  /*04c0*/  @!P0 S2R R4, SR_CgaCtaId ;  /* 0x0000000000048919 */ /* 0x001e620000008800 */
[----:B------:R-:W-:-:S04]  /*04d0*/  @!P0 MOV R3, 0x400 ;  /* 0x0000040000038802 */ /* 0x000fc80000000f00 */
[----:B-1----:R-:W-:-:S07]  /*04e0*/  @!P0 LEA R6, R4, R3, 0x18 ;  /* 0x0000000304068211 */ /* 0x002fce00078ec0ff */
.L_x_3:
[----:B--2---:R0:W-:Y:S01]  /*04f0*/  @!P0 LDS R3, [R2] ;  /* 0x0000000002038984 */ /* 0x0041e20000000800 */
[----:B------:R-:W-:-:S03]  /*0500*/  UIADD3 UR6, UPT, UPT, UR6, 0x1, URZ ;  /* 0x0000000106067890 */ /* 0x000fc6000fffe0ff */
[----:B------:R-:W1:Y:S01]  /*0510*/  @!P0 LDS R4, [R6] ;  /* 0x0000000006048984 */ /* 0x000e620000000800 */
[----:B------:R-:W-:Y:S01]  /*0520*/  UISETP.NE.AND UP0, UPT, UR6, URZ, UPT ;  /* 0x000000ff0600728c */ /* 0x000fe2000bf05270 */
[----:B0-----:R-:W-:Y:S02]  /*0530*/  VIADD R2, R2, 0x4 ;  /* 0x0000000402027836 */ /* 0x001fe40000000000 */
[----:B-1----:R-:W-:-:S05]  /*0540*/  @!P0 FADD R3, R3, R4 ;  /* 0x0000000403038221 */ /* 0x002fca0000000000 */
[----:B------:R2:W-:Y:S01]  /*0550*/  @!P0 STS [R6], R3 ;  /* 0x0000000306008388 */ /* 0x0005e20000000800 */
[----:B------:R-:W-:Y:S06]  /*0560*/  BAR.SYNC.DEFER_BLOCKING 0x0 ;  /* 0x0000000000007b1d */ /* 0x000fec0000010000 */
[----:B------:R-:W-:Y:S05]  /*0570*/  BRA.U UP0, `(.L_x_3) ;  /* 0xfffffffd00dc7547 */ /* 0x000fea000b83ffff */
.L_x_0:
[----:B------:R-:W-:-:S13]  /*0580*/  ISETP.NE.AND P0, PT, R0, RZ, PT ;  /* 0x000000ff0000720c */ /* 0x000fda0003f05270 */
[----:B------:R-:W-:Y:S05]  /*0590*/  @P0 EXIT ;  /* 0x000000000000094d */ /* 0x000fea0003800000 */
[----:B------:R-:W3:Y:S01]  /*05a0*/  S2UR UR5, SR_CgaCtaId ;  /* 0x00000000000579c3 */ /* 0x000ee20000008800 */
[----:B------:R-:W-:-:S07]  /*05b0*/  UMOV UR4, 0x400 ;  /* 0x0000040000047882 */ /* 0x000fce0000000000 */
[----:B--2---:R-:W2:Y:S01]  /*05c0*/  LDC.64 R2, c[0x0][0x388] ;  /* 0x0000e200ff027b82 */ /* 0x004ea20000000a00 */
[----:B---3--:R-:W-:-:S09]  /*05d0*/  ULEA UR4, UR5, UR4, 0x18 ;  /* 0x0000000405047291 */ /* 0x008fd2000f8ec0ff */
[----:B-1----:R-:W2:Y:S04]  /*05e0*/  LDS R5, [UR4] ;  /* 0x00000004ff057984 */ /* 0x002ea80008000800 */
[----:B--2---:R-:W-:Y:S01]  /*05f0*/  REDG.E.ADD.F32.FTZ.RN.STRONG.GPU desc[UR8][R2.64], R5 ;  /* 0x00000005020079a6 */ /* 0x004fe2000c12f308 */
[----:B------:R-:W-:Y:S05]  /*0600*/  EXIT ;  /* 0x000000000000794d */ /* 0x000fea0003800000 */
.L_x_4:
[----:B------:R-:W-:-:S00]  /*0610*/  BRA `(.L_x_4) ;  /* 0xfffffffc00fc7947 */ /* 0x000fc0000383ffff */
[----:B------:R-:W-:-:S00]  /*0620*/  NOP ;  /* 0x0000000000007918 */ /* 0x000fc00000000000 */
        /* <DEDUP_REMOVED lines=13> */
.L_x_5:


//--------------------- .nv.shared._Z12reduce_naivePKfPfi --------------------------
	.section	.nv.shared._Z12reduce_naivePKfPfi,"aw",@nobits
	.sectionflags	@""
	.align	16
	.zero		1024


//--------------------- .nv.shared.reserved.0     --------------------------
	.section	.nv.shared.reserved.0,"aw",@nobits
	.weak		__nv_reservedSMEM_offset_0_alias
	.size		__nv_reservedSMEM_offset_0_alias, 0, 64
	.other		__nv_reservedSMEM_offset_0_alias,@"STO_CUDA_RESERVED_SHARED STV_DEFAULT"
__nv_reservedSMEM_offset_0_alias:
	.zero		0
	.zero		64


//--------------------- .nv.constant0._Z12reduce_naivePKfPfi --------------------------
	.section	.nv.constant0._Z12reduce_naivePKfPfi,"a",@progbits
	.sectionflags	@""
	.align	4
.nv.constant0._Z12reduce_naivePKfPfi:
	.zero		916


//--------------------- SYMBOLS --------------------------

	.type		.nv.reservedSmem.offset0,@object
	.size		.nv.reservedSmem.offset0,0x4
	.type		.nv.reservedSmem.cap,@object
	.size		.nv.reservedSmem.cap,0x4
